.version 3.0 
.target sm_20
.global .u32  gresult, srca, srcc;

.entry main {
   .reg .u32 a, c, d;

   ld.global.u32  a, [srca];
   ld.global.u32  c, [srcc];
   mad.lo.u32  d, a, 23, c;
   st.global.u32 [gresult], d;
   
   exit;
}


// ===== COMPILED SASS (sm_100) =====

	.target	sm_100

	.elftype	@"ET_EXEC"


//--------------------- .note.nv.tkinfo           --------------------------
	.section	.note.nv.tkinfo,"",@"SHT_NOTE"
	.sectionflags	@"SHF_NOTE_NV_TKINFO"
	.tkinfo
        /*0018*/ 	.word	0x00000002
        /*0030*/ 	.string	""
        /*0030*/ 	.string	"ptxas"
        /*0030*/ 	.string	"Cuda compilation tools, release 13.0, V13.0.88"
        /*0030*/ 	.string	"Build cuda_13.0.r13.0/compiler.36424714_0"
        /*0030*/ 	.string	"-arch sm_100 "



//--------------------- .note.nv.cuinfo           --------------------------
	.section	.note.nv.cuinfo,"",@"SHT_NOTE"
	.sectionflags	@"SHF_NOTE_NV_CUINFO"
        /*0018*/ 	.short	0x0002
        /*001a*/ 	.short	0x0014
        /*001c*/ 	.short	0x0082
	.zero		2


//--------------------- .nv.info                  --------------------------
	.section	.nv.info,"",@"SHT_CUDA_INFO"
	.align	4


	//----- nvinfo : EIATTR_REGCOUNT
	.align		4
        /*0000*/ 	.byte	0x04, 0x2f
        /*0002*/ 	.short	(.L_4 - .L_3)
	.align		4
.L_3:
        /*0004*/ 	.word	index@(main)
        /*0008*/ 	.word	0x0000000c


	//----- nvinfo : EIATTR_FRAME_SIZE
	.align		4
.L_4:
        /*000c*/ 	.byte	0x04, 0x11
        /*000e*/ 	.short	(.L_6 - .L_5)
	.align		4
.L_5:
        /*0010*/ 	.word	index@(main)
        /*0014*/ 	.word	0x00000000


	//----- nvinfo : EIATTR_MIN_STACK_SIZE
	.align		4
.L_6:
        /*0018*/ 	.byte	0x04, 0x12
        /*001a*/ 	.short	(.L_8 - .L_7)
	.align		4
.L_7:
        /*001c*/ 	.word	index@(main)
        /*0020*/ 	.word	0x00000000
.L_8:


//--------------------- .nv.compat                --------------------------
	.section	.nv.compat,"",@"SHT_CUDA_COMPAT_INFO"
	.align	4
        /*0000*/ 	.byte	0x02, 0x09, 0x00, 0x00, 0x02, 0x02, 0x01, 0x00, 0x02, 0x05, 0x05, 0x00, 0x03, 0x07, 0x01, 0x01
        /*0010*/ 	.byte	0x02, 0x03, 0x00, 0x00, 0x02, 0x06, 0x01, 0x00, 0x04, 0x0b, 0x08, 0x00, 0x09, 0x00, 0x00, 0x00
        /*0020*/ 	.byte	0x00, 0x00, 0x00, 0x00


//--------------------- .nv.info.main             --------------------------
	.section	.nv.info.main,"",@"SHT_CUDA_INFO"
	.sectionflags	@""
	.align	4


	//----- nvinfo : EIATTR_CUDA_API_VERSION
	.align		4
        /*0000*/ 	.byte	0x04, 0x37
        /*0002*/ 	.short	(.L_10 - .L_9)
.L_9:
        /*0004*/ 	.word	0x00000082


	//----- nvinfo : EIATTR_SPARSE_MMA_MASK
	.align		4
.L_10:
        /*0008*/ 	.byte	0x03, 0x50
        /*000a*/ 	.short	0x0000


	//----- nvinfo : EIATTR_MAXREG_COUNT
	.align		4
        /*000c*/ 	.byte	0x03, 0x1b
        /*000e*/ 	.short	0x00ff


	//----- nvinfo : EIATTR_MERCURY_ISA_VERSION
	.align		4
        /*0010*/ 	.byte	0x03, 0x5f
        /*0012*/ 	.short	0x0101


	//----- nvinfo : EIATTR_VRC_CTA_INIT_COUNT
	.align		4
        /*0014*/ 	.byte	0x02, 0x4a
	.zero		1
	.zero		1


	//----- nvinfo : EIATTR_EXIT_INSTR_OFFSETS
	.align		4
        /*0018*/ 	.byte	0x04, 0x1c
        /*001a*/ 	.short	(.L_12 - .L_11)


	//   ....[0]....
.L_11:
        /*001c*/ 	.word	0x00000090


	//----- nvinfo : EIATTR_SW_WAR
	.align		4
.L_12:
        /*0020*/ 	.byte	0x04, 0x36
        /*0022*/ 	.short	(.L_14 - .L_13)
.L_13:
        /*0024*/ 	.word	0x00000008
.L_14:


//--------------------- .nv.callgraph             --------------------------
	.section	.nv.callgraph,"",@"SHT_CUDA_CALLGRAPH"
	.align	4
	.sectionentsize	8
	.align		4
        /*0000*/ 	.word	0x00000000
	.align		4
        /*0004*/ 	.word	0xffffffff
	.align		4
        /*0008*/ 	.word	0x00000000
	.align		4
        /*000c*/ 	.word	0xfffffffe
	.align		4
        /*0010*/ 	.word	0x00000000
	.align		4
        /*0014*/ 	.word	0xfffffffd
	.align		4
        /*0018*/ 	.word	0x00000000
	.align		4
        /*001c*/ 	.word	0xfffffffc


//--------------------- .nv.constant4             --------------------------
	.section	.nv.constant4,"a",@progbits
	.align	8
	.align		8
.nv.constant4:
        /*0000*/ 	.dword	gresult
	.align		8
        /*0008*/ 	.dword	srca
	.align		8
        /*0010*/ 	.dword	srcc


//--------------------- .text.main                --------------------------
	.section	.text.main,"ax",@progbits
	.align	128
.text.main:
        .type           main,@function
        .size           main,(.L_x_1 - main)
        .other          main,@"STO_CUDA_ENTRY STV_DEFAULT"
main:
[----:B------:R-:W-:Y:S08]  /*0000*/  LDC R1, c[0x0][0x37c] ;  /* 0x0000df00ff017b82 */ /* 0x000ff00000000800 */
[----:B------:R-:W0:Y:S01]  /*0010*/  LDC.64 R2, c[0x4][0x8] ;  /* 0x01000200ff027b82 */ /* 0x000e220000000a00 */
[----:B------:R-:W0:Y:S07]  /*0020*/  LDCU.64 UR4, c[0x0][0x358] ;  /* 0x00006b00ff0477ac */ /* 0x000e2e0008000a00 */
[----:B------:R-:W1:Y:S01]  /*0030*/  LDC.64 R4, c[0x4][0x10] ;  /* 0x01000400ff047b82 */ /* 0x000e620000000a00 */
[----:B0-----:R-:W2:Y:S04]  /*0040*/  LDG.E R2, desc[UR4][R2.64] ;  /* 0x0000000402027981 */ /* 0x001ea8000c1e1900 */
[----:B-1----:R-:W2:Y:S03]  /*0050*/  LDG.E R5, desc[UR4][R4.64] ;  /* 0x0000000404057981 */ /* 0x002ea6000c1e1900 */
[----:B------:R-:W0:Y:S01]  /*0060*/  LDC.64 R6, c[0x4][RZ] ;  /* 0x01000000ff067b82 */ /* 0x000e220000000a00 */
[----:B--2---:R-:W-:-:S05]  /*0070*/  IMAD R9, R2, 0x17, R5 ;  /* 0x0000001702097824 */ /* 0x004fca00078e0205 */
[----:B0-----:R-:W-:Y:S01]  /*0080*/  STG.E desc[UR4][R6.64], R9 ;  /* 0x0000000906007986 */ /* 0x001fe2000c101904 */
[----:B------:R-:W-:Y:S05]  /*0090*/  EXIT ;  /* 0x000000000000794d */ /* 0x000fea0003800000 */
.L_x_0:
[----:B------:R-:W-:-:S00]  /*00a0*/  BRA `(.L_x_0) ;  /* 0xfffffffc00fc7947 */ /* 0x000fc0000383ffff */
[----:B------:R-:W-:-:S00]  /*00b0*/  NOP ;  /* 0x0000000000007918 */ /* 0x000fc00000000000 */
        /* <DEDUP_REMOVED lines=12> */
.L_x_1:


//--------------------- .nv.shared.reserved.0     --------------------------
	.section	.nv.shared.reserved.0,"aw",@nobits
	.weak		__nv_reservedSMEM_offset_0_alias
	.size		__nv_reservedSMEM_offset_0_alias, 0, 64
	.other		__nv_reservedSMEM_offset_0_alias,@"STO_CUDA_RESERVED_SHARED STV_DEFAULT"
__nv_reservedSMEM_offset_0_alias:
	.zero		0
	.zero		64


//--------------------- .nv.global                --------------------------
	.section	.nv.global,"aw",@nobits
	.align	4
.nv.global:
	.type		srcc,@object
	.size		srcc,(gresult - srcc)
srcc:
	.zero		4
	.type		gresult,@object
	.size		gresult,(srca - gresult)
gresult:
	.zero		4
	.type		srca,@object
	.size		srca,(.L_1 - srca)
srca:
	.zero		4
.L_1:


//--------------------- .nv.constant0.main        --------------------------
	.section	.nv.constant0.main,"a",@progbits
	.sectionflags	@""
	.align	4
.nv.constant0.main:
	.zero		896


//--------------------- SYMBOLS --------------------------

	.type		.nv.reservedSmem.offset0,@object
	.size		.nv.reservedSmem.offset0,0x4
